//
// Generated by NVIDIA NVVM Compiler
//
// Compiler Build ID: CL-36424714
// Cuda compilation tools, release 13.0, V13.0.88
// Based on NVVM 20.0.0
//

.version 9.0
.target sm_100
.address_size 64

	// .globl	_Z6matAddiPKfS0_Pf

.visible .entry _Z6matAddiPKfS0_Pf(
	.param .u32 _Z6matAddiPKfS0_Pf_param_0,
	.param .u64 .ptr .align 1 _Z6matAddiPKfS0_Pf_param_1,
	.param .u64 .ptr .align 1 _Z6matAddiPKfS0_Pf_param_2,
	.param .u64 .ptr .align 1 _Z6matAddiPKfS0_Pf_param_3
)
{
	.reg .pred 	%p<2>;
	.reg .b32 	%r<12>;
	.reg .b32 	%f<4>;
	.reg .b64 	%rd<11>;

	ld.param.u32 	%r3, [_Z6matAddiPKfS0_Pf_param_0];
	ld.param.u64 	%rd1, [_Z6matAddiPKfS0_Pf_param_1];
	ld.param.u64 	%rd2, [_Z6matAddiPKfS0_Pf_param_2];
	ld.param.u64 	%rd3, [_Z6matAddiPKfS0_Pf_param_3];
	mov.u32 	%r4, %ctaid.y;
	mov.u32 	%r5, %ntid.y;
	mov.u32 	%r6, %tid.y;
	mad.lo.s32 	%r1, %r4, %r5, %r6;
	mov.u32 	%r7, %ctaid.x;
	mov.u32 	%r8, %ntid.x;
	mov.u32 	%r9, %tid.x;
	mad.lo.s32 	%r2, %r7, %r8, %r9;
	max.s32 	%r10, %r1, %r2;
	setp.ge.s32 	%p1, %r10, %r3;
	@%p1 bra 	$L__BB0_2;
	cvta.to.global.u64 	%rd4, %rd1;
	cvta.to.global.u64 	%rd5, %rd2;
	cvta.to.global.u64 	%rd6, %rd3;
	mad.lo.s32 	%r11, %r1, %r3, %r2;
	mul.wide.s32 	%rd7, %r11, 4;
	add.s64 	%rd8, %rd4, %rd7;
	ld.global.f32 	%f1, [%rd8];
	add.s64 	%rd9, %rd5, %rd7;
	ld.global.f32 	%f2, [%rd9];
	add.f32 	%f3, %f1, %f2;
	add.s64 	%rd10, %rd6, %rd7;
	st.global.f32 	[%rd10], %f3;
$L__BB0_2:
	ret;

}


// ===== COMPILED SASS (sm_100) =====

	.target	sm_100

	.elftype	@"ET_EXEC"


//--------------------- .note.nv.tkinfo           --------------------------
	.section	.note.nv.tkinfo,"",@"SHT_NOTE"
	.sectionflags	@"SHF_NOTE_NV_TKINFO"
	.tkinfo
        /*0018*/ 	.word	0x00000002
        /*0030*/ 	.string	""
        /*0030*/ 	.string	"ptxas"
        /*0030*/ 	.string	"Cuda compilation tools, release 13.0, V13.0.88"
        /*0030*/ 	.string	"Build cuda_13.0.r13.0/compiler.36424714_0"
        /*0030*/ 	.string	"-arch sm_100 -m 64 "



//--------------------- .note.nv.cuinfo           --------------------------
	.section	.note.nv.cuinfo,"",@"SHT_NOTE"
	.sectionflags	@"SHF_NOTE_NV_CUINFO"
        /*0018*/ 	.short	0x0002
        /*001a*/ 	.short	0x0064
        /*001c*/ 	.short	0x0082
	.zero		2


//--------------------- .nv.info                  --------------------------
	.section	.nv.info,"",@"SHT_CUDA_INFO"
	.align	4


	//----- nvinfo : EIATTR_REGCOUNT
	.align		4
        /*0000*/ 	.byte	0x04, 0x2f
        /*0002*/ 	.short	(.L_1 - .L_0)
	.align		4
.L_0:
        /*0004*/ 	.word	index@(_Z6matAddiPKfS0_Pf)
        /*0008*/ 	.word	0x0000000c


	//----- nvinfo : EIATTR_FRAME_SIZE
	.align		4
.L_1:
        /*000c*/ 	.byte	0x04, 0x11
        /*000e*/ 	.short	(.L_3 - .L_2)
	.align		4
.L_2:
        /*0010*/ 	.word	index@(_Z6matAddiPKfS0_Pf)
        /*0014*/ 	.word	0x00000000


	//----- nvinfo : EIATTR_MIN_STACK_SIZE
	.align		4
.L_3:
        /*0018*/ 	.byte	0x04, 0x12
        /*001a*/ 	.short	(.L_5 - .L_4)
	.align		4
.L_4:
        /*001c*/ 	.word	index@(_Z6matAddiPKfS0_Pf)
        /*0020*/ 	.word	0x00000000
.L_5:


//--------------------- .nv.compat                --------------------------
	.section	.nv.compat,"",@"SHT_CUDA_COMPAT_INFO"
	.align	4
        /*0000*/ 	.byte	0x02, 0x09, 0x00, 0x00, 0x02, 0x02, 0x01, 0x00, 0x02, 0x05, 0x05, 0x00, 0x03, 0x07, 0x01, 0x01
        /*0010*/ 	.byte	0x02, 0x03, 0x00, 0x00, 0x02, 0x06, 0x01, 0x00, 0x04, 0x0b, 0x08, 0x00, 0x09, 0x00, 0x00, 0x00
        /*0020*/ 	.byte	0x00, 0x00, 0x00, 0x00


//--------------------- .nv.info._Z6matAddiPKfS0_Pf --------------------------
	.section	.nv.info._Z6matAddiPKfS0_Pf,"",@"SHT_CUDA_INFO"
	.sectionflags	@""
	.align	4


	//----- nvinfo : EIATTR_CUDA_API_VERSION
	.align		4
        /*0000*/ 	.byte	0x04, 0x37
        /*0002*/ 	.short	(.L_7 - .L_6)
.L_6:
        /*0004*/ 	.word	0x00000082


	//----- nvinfo : EIATTR_KPARAM_INFO
	.align		4
.L_7:
        /*0008*/ 	.byte	0x04, 0x17
        /*000a*/ 	.short	(.L_9 - .L_8)
.L_8:
        /*000c*/ 	.word	0x00000000
        /*0010*/ 	.short	0x0003
        /*0012*/ 	.short	0x0018
        /*0014*/ 	.byte	0x00, 0xf5, 0x21, 0x00


	//----- nvinfo : EIATTR_KPARAM_INFO
	.align		4
.L_9:
        /*0018*/ 	.byte	0x04, 0x17
        /*001a*/ 	.short	(.L_11 - .L_10)
.L_10:
        /*001c*/ 	.word	0x00000000
        /*0020*/ 	.short	0x0002
        /*0022*/ 	.short	0x0010
        /*0024*/ 	.byte	0x00, 0xf5, 0x21, 0x00


	//----- nvinfo : EIATTR_KPARAM_INFO
	.align		4
.L_11:
        /*0028*/ 	.byte	0x04, 0x17
        /*002a*/ 	.short	(.L_13 - .L_12)
.L_12:
        /*002c*/ 	.word	0x00000000
        /*0030*/ 	.short	0x0001
        /*0032*/ 	.short	0x0008
        /*0034*/ 	.byte	0x00, 0xf5, 0x21, 0x00


	//----- nvinfo : EIATTR_KPARAM_INFO
	.align		4
.L_13:
        /*0038*/ 	.byte	0x04, 0x17
        /*003a*/ 	.short	(.L_15 - .L_14)
.L_14:
        /*003c*/ 	.word	0x00000000
        /*0040*/ 	.short	0x0000
        /*0042*/ 	.short	0x0000
        /*0044*/ 	.byte	0x00, 0xf0, 0x11, 0x00


	//----- nvinfo : EIATTR_SPARSE_MMA_MASK
	.align		4
.L_15:
        /*0048*/ 	.byte	0x03, 0x50
        /*004a*/ 	.short	0x0000


	//----- nvinfo : EIATTR_MAXREG_COUNT
	.align		4
        /*004c*/ 	.byte	0x03, 0x1b
        /*004e*/ 	.short	0x00ff


	//----- nvinfo : EIATTR_MERCURY_ISA_VERSION
	.align		4
        /*0050*/ 	.byte	0x03, 0x5f
        /*0052*/ 	.short	0x0101


	//----- nvinfo : EIATTR_VRC_CTA_INIT_COUNT
	.align		4
        /*0054*/ 	.byte	0x02, 0x4a
	.zero		1
	.zero		1


	//----- nvinfo : EIATTR_EXIT_INSTR_OFFSETS
	.align		4
        /*0058*/ 	.byte	0x04, 0x1c
        /*005a*/ 	.short	(.L_17 - .L_16)


	//   ....[0]....
.L_16:
        /*005c*/ 	.word	0x000000c0


	//   ....[1]....
        /*0060*/ 	.word	0x00000190


	//----- nvinfo : EIATTR_CBANK_PARAM_SIZE
	.align		4
.L_17:
        /*0064*/ 	.byte	0x03, 0x19
        /*0066*/ 	.short	0x0020


	//----- nvinfo : EIATTR_PARAM_CBANK
	.align		4
        /*0068*/ 	.byte	0x04, 0x0a
        /*006a*/ 	.short	(.L_19 - .L_18)
	.align		4
.L_18:
        /*006c*/ 	.word	index@(.nv.constant0._Z6matAddiPKfS0_Pf)
        /*0070*/ 	.short	0x0380
        /*0072*/ 	.short	0x0020


	//----- nvinfo : EIATTR_SW_WAR
	.align		4
.L_19:
        /*0074*/ 	.byte	0x04, 0x36
        /*0076*/ 	.short	(.L_21 - .L_20)
.L_20:
        /*0078*/ 	.word	0x00000008
.L_21:


//--------------------- .nv.callgraph             --------------------------
	.section	.nv.callgraph,"",@"SHT_CUDA_CALLGRAPH"
	.align	4
	.sectionentsize	8
	.align		4
        /*0000*/ 	.word	0x00000000
	.align		4
        /*0004*/ 	.word	0xffffffff
	.align		4
        /*0008*/ 	.word	0x00000000
	.align		4
        /*000c*/ 	.word	0xfffffffe
	.align		4
        /*0010*/ 	.word	0x00000000
	.align		4
        /*0014*/ 	.word	0xfffffffd
	.align		4
        /*0018*/ 	.word	0x00000000
	.align		4
        /*001c*/ 	.word	0xfffffffc


//--------------------- .text._Z6matAddiPKfS0_Pf  --------------------------
	.section	.text._Z6matAddiPKfS0_Pf,"ax",@progbits
	.align	128
        .global         _Z6matAddiPKfS0_Pf
        .type           _Z6matAddiPKfS0_Pf,@function
        .size           _Z6matAddiPKfS0_Pf,(.L_x_1 - _Z6matAddiPKfS0_Pf)
        .other          _Z6matAddiPKfS0_Pf,@"STO_CUDA_ENTRY STV_DEFAULT"
_Z6matAddiPKfS0_Pf:
.text._Z6matAddiPKfS0_Pf:
[----:B------:R-:W-:Y:S01]  /*0000*/  LDC R1, c[0x0][0x37c] ;  /* 0x0000df00ff017b82 */ /* 0x000fe20000000800 */
[----:B------:R-:W0:Y:S07]  /*0010*/  S2R R3, SR_TID.Y ;  /* 0x0000000000037919 */ /* 0x000e2e0000002200 */
[----:B------:R-:W0:Y:S01]  /*0020*/  LDC R0, c[0x0][0x364] ;  /* 0x0000d900ff007b82 */ /* 0x000e220000000800 */
[----:B------:R-:W1:Y:S01]  /*0030*/  LDCU UR6, c[0x0][0x380] ;  /* 0x00007000ff0677ac */ /* 0x000e620008000800 */
[----:B------:R-:W2:Y:S06]  /*0040*/  S2R R2, SR_TID.X ;  /* 0x0000000000027919 */ /* 0x000eac0000002100 */
[----:B------:R-:W0:Y:S08]  /*0050*/  S2UR UR4, SR_CTAID.Y ;  /* 0x00000000000479c3 */ /* 0x000e300000002600 */
[----:B------:R-:W2:Y:S08]  /*0060*/  S2UR UR5, SR_CTAID.X ;  /* 0x00000000000579c3 */ /* 0x000eb00000002500 */
[----:B------:R-:W2:Y:S01]  /*0070*/  LDC R7, c[0x0][0x360] ;  /* 0x0000d800ff077b82 */ /* 0x000ea20000000800 */
[----:B0-----:R-:W-:-:S02]  /*0080*/  IMAD R0, R0, UR4, R3 ;  /* 0x0000000400007c24 */ /* 0x001fc4000f8e0203 */
[----:B--2---:R-:W-:-:S05]  /*0090*/  IMAD R7, R7, UR5, R2 ;  /* 0x0000000507077c24 */ /* 0x004fca000f8e0202 */
[----:B------:R-:W-:-:S04]  /*00a0*/  VIMNMX R2, PT, PT, R0, R7, !PT ;  /* 0x0000000700027248 */ /* 0x000fc80007fe0100 */
[----:B-1----:R-:W-:-:S13]  /*00b0*/  ISETP.GE.AND P0, PT, R2, UR6, PT ;  /* 0x0000000602007c0c */ /* 0x002fda000bf06270 */
[----:B------:R-:W-:Y:S05]  /*00c0*/  @P0 EXIT ;  /* 0x000000000000094d */ /* 0x000fea0003800000 */
[----:B------:R-:W0:Y:S01]  /*00d0*/  LDC.64 R2, c[0x0][0x388] ;  /* 0x0000e200ff027b82 */ /* 0x000e220000000a00 */
[----:B------:R-:W1:Y:S01]  /*00e0*/  LDCU.64 UR4, c[0x0][0x358] ;  /* 0x00006b00ff0477ac */ /* 0x000e620008000a00 */
[----:B------:R-:W-:-:S06]  /*00f0*/  IMAD R9, R0, UR6, R7 ;  /* 0x0000000600097c24 */ /* 0x000fcc000f8e0207 */
[----:B------:R-:W2:Y:S08]  /*0100*/  LDC.64 R4, c[0x0][0x390] ;  /* 0x0000e400ff047b82 */ /* 0x000eb00000000a00 */
[----:B------:R-:W3:Y:S01]  /*0110*/  LDC.64 R6, c[0x0][0x398] ;  /* 0x0000e600ff067b82 */ /* 0x000ee20000000a00 */
[----:B0-----:R-:W-:-:S06]  /*0120*/  IMAD.WIDE R2, R9, 0x4, R2 ;  /* 0x0000000409027825 */ /* 0x001fcc00078e0202 */
[----:B-1----:R-:W4:Y:S01]  /*0130*/  LDG.E R2, desc[UR4][R2.64] ;  /* 0x0000000402027981 */ /* 0x002f22000c1e1900 */
[----:B--2---:R-:W-:-:S06]  /*0140*/  IMAD.WIDE R4, R9, 0x4, R4 ;  /* 0x0000000409047825 */ /* 0x004fcc00078e0204 */
[----:B------:R-:W4:Y:S01]  /*0150*/  LDG.E R5, desc[UR4][R4.64] ;  /* 0x0000000404057981 */ /* 0x000f22000c1e1900 */
[----:B---3--:R-:W-:-:S04]  /*0160*/  IMAD.WIDE R6, R9, 0x4, R6 ;  /* 0x0000000409067825 */ /* 0x008fc800078e0206 */
[----:B----4-:R-:W-:-:S05]  /*0170*/  FADD R9, R2, R5 ;  /* 0x0000000502097221 */ /* 0x010fca0000000000 */
[----:B------:R-:W-:Y:S01]  /*0180*/  STG.E desc[UR4][R6.64], R9 ;  /* 0x0000000906007986 */ /* 0x000fe2000c101904 */
[----:B------:R-:W-:Y:S05]  /*0190*/  EXIT ;  /* 0x000000000000794d */ /* 0x000fea0003800000 */
.L_x_0:
[----:B------:R-:W-:-:S00]  /*01a0*/  BRA `(.L_x_0) ;  /* 0xfffffffc00fc7947 */ /* 0x000fc0000383ffff */
[----:B------:R-:W-:-:S00]  /*01b0*/  NOP ;  /* 0x0000000000007918 */ /* 0x000fc00000000000 */
        /* <DEDUP_REMOVED lines=12> */
.L_x_1:


//--------------------- .nv.shared.reserved.0     --------------------------
	.section	.nv.shared.reserved.0,"aw",@nobits
	.weak		__nv_reservedSMEM_offset_0_alias
	.size		__nv_reservedSMEM_offset_0_alias, 0, 64
	.other		__nv_reservedSMEM_offset_0_alias,@"STO_CUDA_RESERVED_SHARED STV_DEFAULT"
__nv_reservedSMEM_offset_0_alias:
	.zero		0
	.zero		64


//--------------------- .nv.constant0._Z6matAddiPKfS0_Pf --------------------------
	.section	.nv.constant0._Z6matAddiPKfS0_Pf,"a",@progbits
	.sectionflags	@""
	.align	4
.nv.constant0._Z6matAddiPKfS0_Pf:
	.zero		928


//--------------------- SYMBOLS --------------------------

	.type		.nv.reservedSmem.offset0,@object
	.size		.nv.reservedSmem.offset0,0x4
